//
// Generated by NVIDIA NVVM Compiler
//
// Compiler Build ID: CL-36424714
// Cuda compilation tools, release 13.0, V13.0.88
// Based on NVVM 20.0.0
//

.version 9.0
.target sm_100
.address_size 64

	// .globl	_Z9vectorAddPfS_S_i

.visible .entry _Z9vectorAddPfS_S_i(
	.param .u64 .ptr .align 1 _Z9vectorAddPfS_S_i_param_0,
	.param .u64 .ptr .align 1 _Z9vectorAddPfS_S_i_param_1,
	.param .u64 .ptr .align 1 _Z9vectorAddPfS_S_i_param_2,
	.param .u32 _Z9vectorAddPfS_S_i_param_3
)
{
	.reg .pred 	%p<2>;
	.reg .b32 	%r<6>;
	.reg .b32 	%f<4>;
	.reg .b64 	%rd<11>;

	ld.param.u64 	%rd1, [_Z9vectorAddPfS_S_i_param_0];
	ld.param.u64 	%rd2, [_Z9vectorAddPfS_S_i_param_1];
	ld.param.u64 	%rd3, [_Z9vectorAddPfS_S_i_param_2];
	ld.param.u32 	%r2, [_Z9vectorAddPfS_S_i_param_3];
	mov.u32 	%r3, %ctaid.x;
	mov.u32 	%r4, %ntid.x;
	mov.u32 	%r5, %tid.x;
	mad.lo.s32 	%r1, %r3, %r4, %r5;
	setp.ge.s32 	%p1, %r1, %r2;
	@%p1 bra 	$L__BB0_2;
	cvta.to.global.u64 	%rd4, %rd1;
	cvta.to.global.u64 	%rd5, %rd2;
	cvta.to.global.u64 	%rd6, %rd3;
	mul.wide.s32 	%rd7, %r1, 4;
	add.s64 	%rd8, %rd4, %rd7;
	ld.global.f32 	%f1, [%rd8];
	add.s64 	%rd9, %rd5, %rd7;
	ld.global.f32 	%f2, [%rd9];
	add.f32 	%f3, %f1, %f2;
	add.s64 	%rd10, %rd6, %rd7;
	st.global.f32 	[%rd10], %f3;
$L__BB0_2:
	ret;

}
	// .globl	_Z11vectorScalePffi
.visible .entry _Z11vectorScalePffi(
	.param .u64 .ptr .align 1 _Z11vectorScalePffi_param_0,
	.param .f32 _Z11vectorScalePffi_param_1,
	.param .u32 _Z11vectorScalePffi_param_2
)
{
	.reg .pred 	%p<2>;
	.reg .b32 	%r<6>;
	.reg .b32 	%f<4>;
	.reg .b64 	%rd<5>;

	ld.param.u64 	%rd1, [_Z11vectorScalePffi_param_0];
	ld.param.f32 	%f1, [_Z11vectorScalePffi_param_1];
	ld.param.u32 	%r2, [_Z11vectorScalePffi_param_2];
	mov.u32 	%r3, %ctaid.x;
	mov.u32 	%r4, %ntid.x;
	mov.u32 	%r5, %tid.x;
	mad.lo.s32 	%r1, %r3, %r4, %r5;
	setp.ge.s32 	%p1, %r1, %r2;
	@%p1 bra 	$L__BB1_2;
	cvta.to.global.u64 	%rd2, %rd1;
	mul.wide.s32 	%rd3, %r1, 4;
	add.s64 	%rd4, %rd2, %rd3;
	ld.global.f32 	%f2, [%rd4];
	mul.f32 	%f3, %f1, %f2;
	st.global.f32 	[%rd4], %f3;
$L__BB1_2:
	ret;

}


// ===== COMPILED SASS (sm_100) =====

	.target	sm_100

	.elftype	@"ET_EXEC"


//--------------------- .note.nv.tkinfo           --------------------------
	.section	.note.nv.tkinfo,"",@"SHT_NOTE"
	.sectionflags	@"SHF_NOTE_NV_TKINFO"
	.tkinfo
        /*0018*/ 	.word	0x00000002
        /*0030*/ 	.string	""
        /*0030*/ 	.string	"ptxas"
        /*0030*/ 	.string	"Cuda compilation tools, release 13.0, V13.0.88"
        /*0030*/ 	.string	"Build cuda_13.0.r13.0/compiler.36424714_0"
        /*0030*/ 	.string	"-arch sm_100 -m 64 "



//--------------------- .note.nv.cuinfo           --------------------------
	.section	.note.nv.cuinfo,"",@"SHT_NOTE"
	.sectionflags	@"SHF_NOTE_NV_CUINFO"
        /*0018*/ 	.short	0x0002
        /*001a*/ 	.short	0x0064
        /*001c*/ 	.short	0x0082
	.zero		2


//--------------------- .nv.info                  --------------------------
	.section	.nv.info,"",@"SHT_CUDA_INFO"
	.align	4


	//----- nvinfo : EIATTR_REGCOUNT
	.align		4
        /*0000*/ 	.byte	0x04, 0x2f
        /*0002*/ 	.short	(.L_1 - .L_0)
	.align		4
.L_0:
        /*0004*/ 	.word	index@(_Z9vectorAddPfS_S_i)
        /*0008*/ 	.word	0x0000000c


	//----- nvinfo : EIATTR_FRAME_SIZE
	.align		4
.L_1:
        /*000c*/ 	.byte	0x04, 0x11
        /*000e*/ 	.short	(.L_3 - .L_2)
	.align		4
.L_2:
        /*0010*/ 	.word	index@(_Z9vectorAddPfS_S_i)
        /*0014*/ 	.word	0x00000000


	//----- nvinfo : EIATTR_REGCOUNT
	.align		4
.L_3:
        /*0018*/ 	.byte	0x04, 0x2f
        /*001a*/ 	.short	(.L_5 - .L_4)
	.align		4
.L_4:
        /*001c*/ 	.word	index@(_Z11vectorScalePffi)
        /*0020*/ 	.word	0x00000008


	//----- nvinfo : EIATTR_FRAME_SIZE
	.align		4
.L_5:
        /*0024*/ 	.byte	0x04, 0x11
        /*0026*/ 	.short	(.L_7 - .L_6)
	.align		4
.L_6:
        /*0028*/ 	.word	index@(_Z11vectorScalePffi)
        /*002c*/ 	.word	0x00000000


	//----- nvinfo : EIATTR_MIN_STACK_SIZE
	.align		4
.L_7:
        /*0030*/ 	.byte	0x04, 0x12
        /*0032*/ 	.short	(.L_9 - .L_8)
	.align		4
.L_8:
        /*0034*/ 	.word	index@(_Z11vectorScalePffi)
        /*0038*/ 	.word	0x00000000


	//----- nvinfo : EIATTR_MIN_STACK_SIZE
	.align		4
.L_9:
        /*003c*/ 	.byte	0x04, 0x12
        /*003e*/ 	.short	(.L_11 - .L_10)
	.align		4
.L_10:
        /*0040*/ 	.word	index@(_Z9vectorAddPfS_S_i)
        /*0044*/ 	.word	0x00000000
.L_11:


//--------------------- .nv.compat                --------------------------
	.section	.nv.compat,"",@"SHT_CUDA_COMPAT_INFO"
	.align	4
        /*0000*/ 	.byte	0x02, 0x09, 0x00, 0x00, 0x02, 0x02, 0x01, 0x00, 0x02, 0x05, 0x05, 0x00, 0x03, 0x07, 0x01, 0x01
        /*0010*/ 	.byte	0x02, 0x03, 0x00, 0x00, 0x02, 0x06, 0x01, 0x00, 0x04, 0x0b, 0x08, 0x00, 0x09, 0x00, 0x00, 0x00
        /*0020*/ 	.byte	0x00, 0x00, 0x00, 0x00


//--------------------- .nv.info._Z11vectorScalePffi --------------------------
	.section	.nv.info._Z11vectorScalePffi,"",@"SHT_CUDA_INFO"
	.sectionflags	@""
	.align	4


	//----- nvinfo : EIATTR_CUDA_API_VERSION
	.align		4
        /*0000*/ 	.byte	0x04, 0x37
        /*0002*/ 	.short	(.L_13 - .L_12)
.L_12:
        /*0004*/ 	.word	0x00000082


	//----- nvinfo : EIATTR_KPARAM_INFO
	.align		4
.L_13:
        /*0008*/ 	.byte	0x04, 0x17
        /*000a*/ 	.short	(.L_15 - .L_14)
.L_14:
        /*000c*/ 	.word	0x00000000
        /*0010*/ 	.short	0x0002
        /*0012*/ 	.short	0x000c
        /*0014*/ 	.byte	0x00, 0xf0, 0x11, 0x00


	//----- nvinfo : EIATTR_KPARAM_INFO
	.align		4
.L_15:
        /*0018*/ 	.byte	0x04, 0x17
        /*001a*/ 	.short	(.L_17 - .L_16)
.L_16:
        /*001c*/ 	.word	0x00000000
        /*0020*/ 	.short	0x0001
        /*0022*/ 	.short	0x0008
        /*0024*/ 	.byte	0x00, 0xf0, 0x11, 0x00


	//----- nvinfo : EIATTR_KPARAM_INFO
	.align		4
.L_17:
        /*0028*/ 	.byte	0x04, 0x17
        /*002a*/ 	.short	(.L_19 - .L_18)
.L_18:
        /*002c*/ 	.word	0x00000000
        /*0030*/ 	.short	0x0000
        /*0032*/ 	.short	0x0000
        /*0034*/ 	.byte	0x00, 0xf5, 0x21, 0x00


	//----- nvinfo : EIATTR_SPARSE_MMA_MASK
	.align		4
.L_19:
        /*0038*/ 	.byte	0x03, 0x50
        /*003a*/ 	.short	0x0000


	//----- nvinfo : EIATTR_MAXREG_COUNT
	.align		4
        /*003c*/ 	.byte	0x03, 0x1b
        /*003e*/ 	.short	0x00ff


	//----- nvinfo : EIATTR_MERCURY_ISA_VERSION
	.align		4
        /*0040*/ 	.byte	0x03, 0x5f
        /*0042*/ 	.short	0x0101


	//----- nvinfo : EIATTR_VRC_CTA_INIT_COUNT
	.align		4
        /*0044*/ 	.byte	0x02, 0x4a
	.zero		1
	.zero		1


	//----- nvinfo : EIATTR_EXIT_INSTR_OFFSETS
	.align		4
        /*0048*/ 	.byte	0x04, 0x1c
        /*004a*/ 	.short	(.L_21 - .L_20)


	//   ....[0]....
.L_20:
        /*004c*/ 	.word	0x00000070


	//   ....[1]....
        /*0050*/ 	.word	0x000000f0


	//----- nvinfo : EIATTR_CBANK_PARAM_SIZE
	.align		4
.L_21:
        /*0054*/ 	.byte	0x03, 0x19
        /*0056*/ 	.short	0x0010


	//----- nvinfo : EIATTR_PARAM_CBANK
	.align		4
        /*0058*/ 	.byte	0x04, 0x0a
        /*005a*/ 	.short	(.L_23 - .L_22)
	.align		4
.L_22:
        /*005c*/ 	.word	index@(.nv.constant0._Z11vectorScalePffi)
        /*0060*/ 	.short	0x0380
        /*0062*/ 	.short	0x0010


	//----- nvinfo : EIATTR_SW_WAR
	.align		4
.L_23:
        /*0064*/ 	.byte	0x04, 0x36
        /*0066*/ 	.short	(.L_25 - .L_24)
.L_24:
        /*0068*/ 	.word	0x00000008
.L_25:


//--------------------- .nv.info._Z9vectorAddPfS_S_i --------------------------
	.section	.nv.info._Z9vectorAddPfS_S_i,"",@"SHT_CUDA_INFO"
	.sectionflags	@""
	.align	4


	//----- nvinfo : EIATTR_CUDA_API_VERSION
	.align		4
        /*0000*/ 	.byte	0x04, 0x37
        /*0002*/ 	.short	(.L_27 - .L_26)
.L_26:
        /*0004*/ 	.word	0x00000082


	//----- nvinfo : EIATTR_KPARAM_INFO
	.align		4
.L_27:
        /*0008*/ 	.byte	0x04, 0x17
        /*000a*/ 	.short	(.L_29 - .L_28)
.L_28:
        /*000c*/ 	.word	0x00000000
        /*0010*/ 	.short	0x0003
        /*0012*/ 	.short	0x0018
        /*0014*/ 	.byte	0x00, 0xf0, 0x11, 0x00


	//----- nvinfo : EIATTR_KPARAM_INFO
	.align		4
.L_29:
        /*0018*/ 	.byte	0x04, 0x17
        /*001a*/ 	.short	(.L_31 - .L_30)
.L_30:
        /*001c*/ 	.word	0x00000000
        /*0020*/ 	.short	0x0002
        /*0022*/ 	.short	0x0010
        /*0024*/ 	.byte	0x00, 0xf5, 0x21, 0x00


	//----- nvinfo : EIATTR_KPARAM_INFO
	.align		4
.L_31:
        /*0028*/ 	.byte	0x04, 0x17
        /*002a*/ 	.short	(.L_33 - .L_32)
.L_32:
        /*002c*/ 	.word	0x00000000
        /*0030*/ 	.short	0x0001
        /*0032*/ 	.short	0x0008
        /*0034*/ 	.byte	0x00, 0xf5, 0x21, 0x00


	//----- nvinfo : EIATTR_KPARAM_INFO
	.align		4
.L_33:
        /*0038*/ 	.byte	0x04, 0x17
        /*003a*/ 	.short	(.L_35 - .L_34)
.L_34:
        /*003c*/ 	.word	0x00000000
        /*0040*/ 	.short	0x0000
        /*0042*/ 	.short	0x0000
        /*0044*/ 	.byte	0x00, 0xf5, 0x21, 0x00


	//----- nvinfo : EIATTR_SPARSE_MMA_MASK
	.align		4
.L_35:
        /*0048*/ 	.byte	0x03, 0x50
        /*004a*/ 	.short	0x0000


	//----- nvinfo : EIATTR_MAXREG_COUNT
	.align		4
        /*004c*/ 	.byte	0x03, 0x1b
        /*004e*/ 	.short	0x00ff


	//----- nvinfo : EIATTR_MERCURY_ISA_VERSION
	.align		4
        /*0050*/ 	.byte	0x03, 0x5f
        /*0052*/ 	.short	0x0101


	//----- nvinfo : EIATTR_VRC_CTA_INIT_COUNT
	.align		4
        /*0054*/ 	.byte	0x02, 0x4a
	.zero		1
	.zero		1


	//----- nvinfo : EIATTR_EXIT_INSTR_OFFSETS
	.align		4
        /*0058*/ 	.byte	0x04, 0x1c
        /*005a*/ 	.short	(.L_37 - .L_36)


	//   ....[0]....
.L_36:
        /*005c*/ 	.word	0x00000070


	//   ....[1]....
        /*0060*/ 	.word	0x00000130


	//----- nvinfo : EIATTR_CBANK_PARAM_SIZE
	.align		4
.L_37:
        /*0064*/ 	.byte	0x03, 0x19
        /*0066*/ 	.short	0x001c


	//----- nvinfo : EIATTR_PARAM_CBANK
	.align		4
        /*0068*/ 	.byte	0x04, 0x0a
        /*006a*/ 	.short	(.L_39 - .L_38)
	.align		4
.L_38:
        /*006c*/ 	.word	index@(.nv.constant0._Z9vectorAddPfS_S_i)
        /*0070*/ 	.short	0x0380
        /*0072*/ 	.short	0x001c


	//----- nvinfo : EIATTR_SW_WAR
	.align		4
.L_39:
        /*0074*/ 	.byte	0x04, 0x36
        /*0076*/ 	.short	(.L_41 - .L_40)
.L_40:
        /*0078*/ 	.word	0x00000008
.L_41:


//--------------------- .nv.callgraph             --------------------------
	.section	.nv.callgraph,"",@"SHT_CUDA_CALLGRAPH"
	.align	4
	.sectionentsize	8
	.align		4
        /*0000*/ 	.word	0x00000000
	.align		4
        /*0004*/ 	.word	0xffffffff
	.align		4
        /*0008*/ 	.word	0x00000000
	.align		4
        /*000c*/ 	.word	0xfffffffe
	.align		4
        /*0010*/ 	.word	0x00000000
	.align		4
        /*0014*/ 	.word	0xfffffffd
	.align		4
        /*0018*/ 	.word	0x00000000
	.align		4
        /*001c*/ 	.word	0xfffffffc


//--------------------- .text._Z11vectorScalePffi --------------------------
	.section	.text._Z11vectorScalePffi,"ax",@progbits
	.align	128
        .global         _Z11vectorScalePffi
        .type           _Z11vectorScalePffi,@function
        .size           _Z11vectorScalePffi,(.L_x_2 - _Z11vectorScalePffi)
        .other          _Z11vectorScalePffi,@"STO_CUDA_ENTRY STV_DEFAULT"
_Z11vectorScalePffi:
.text._Z11vectorScalePffi:
[----:B------:R-:W-:Y:S01]  /*0000*/  LDC R1, c[0x0][0x37c] ;  /* 0x0000df00ff017b82 */ /* 0x000fe20000000800 */
[----:B------:R-:W0:Y:S07]  /*0010*/  S2R R0, SR_TID.X ;  /* 0x0000000000007919 */ /* 0x000e2e0000002100 */
[----:B------:R-:W0:Y:S01]  /*0020*/  S2UR UR4, SR_CTAID.X ;  /* 0x00000000000479c3 */ /* 0x000e220000002500 */
[----:B------:R-:W1:Y:S07]  /*0030*/  LDCU UR5, c[0x0][0x38c] ;  /* 0x00007180ff0577ac */ /* 0x000e6e0008000800 */
[----:B------:R-:W0:Y:S02]  /*0040*/  LDC R5, c[0x0][0x360] ;  /* 0x0000d800ff057b82 */ /* 0x000e240000000800 */
[----:B0-----:R-:W-:-:S05]  /*0050*/  IMAD R5, R5, UR4, R0 ;  /* 0x0000000405057c24 */ /* 0x001fca000f8e0200 */
[----:B-1----:R-:W-:-:S13]  /*0060*/  ISETP.GE.AND P0, PT, R5, UR5, PT ;  /* 0x0000000505007c0c */ /* 0x002fda000bf06270 */
[----:B------:R-:W-:Y:S05]  /*0070*/  @P0 EXIT ;  /* 0x000000000000094d */ /* 0x000fea0003800000 */
[----:B------:R-:W0:Y:S01]  /*0080*/  LDC.64 R2, c[0x0][0x380] ;  /* 0x0000e000ff027b82 */ /* 0x000e220000000a00 */
[----:B------:R-:W1:Y:S01]  /*0090*/  LDCU.64 UR4, c[0x0][0x358] ;  /* 0x00006b00ff0477ac */ /* 0x000e620008000a00 */
[----:B------:R-:W2:Y:S01]  /*00a0*/  LDCU UR6, c[0x0][0x388] ;  /* 0x00007100ff0677ac */ /* 0x000ea20008000800 */
[----:B0-----:R-:W-:-:S05]  /*00b0*/  IMAD.WIDE R2, R5, 0x4, R2 ;  /* 0x0000000405027825 */ /* 0x001fca00078e0202 */
[----:B-1----:R-:W2:Y:S02]  /*00c0*/  LDG.E R0, desc[UR4][R2.64] ;  /* 0x0000000402007981 */ /* 0x002ea4000c1e1900 */
[----:B--2---:R-:W-:-:S05]  /*00d0*/  FMUL R5, R0, UR6 ;  /* 0x0000000600057c20 */ /* 0x004fca0008400000 */
[----:B------:R-:W-:Y:S01]  /*00e0*/  STG.E desc[UR4][R2.64], R5 ;  /* 0x0000000502007986 */ /* 0x000fe2000c101904 */
[----:B------:R-:W-:Y:S05]  /*00f0*/  EXIT ;  /* 0x000000000000794d */ /* 0x000fea0003800000 */
.L_x_0:
[----:B------:R-:W-:-:S00]  /*0100*/  BRA `(.L_x_0) ;  /* 0xfffffffc00fc7947 */ /* 0x000fc0000383ffff */
[----:B------:R-:W-:-:S00]  /*0110*/  NOP ;  /* 0x0000000000007918 */ /* 0x000fc00000000000 */
        /* <DEDUP_REMOVED lines=14> */
.L_x_2:


//--------------------- .text._Z9vectorAddPfS_S_i --------------------------
	.section	.text._Z9vectorAddPfS_S_i,"ax",@progbits
	.align	128
        .global         _Z9vectorAddPfS_S_i
        .type           _Z9vectorAddPfS_S_i,@function
        .size           _Z9vectorAddPfS_S_i,(.L_x_3 - _Z9vectorAddPfS_S_i)
        .other          _Z9vectorAddPfS_S_i,@"STO_CUDA_ENTRY STV_DEFAULT"
_Z9vectorAddPfS_S_i:
.text._Z9vectorAddPfS_S_i:
        /* <DEDUP_REMOVED lines=9> */
[----:B------:R-:W1:Y:S07]  /*0090*/  LDCU.64 UR4, c[0x0][0x358] ;  /* 0x00006b00ff0477ac */ /* 0x000e6e0008000a00 */
[----:B------:R-:W2:Y:S08]  /*00a0*/  LDC.64 R4, c[0x0][0x388] ;  /* 0x0000e200ff047b82 */ /* 0x000eb00000000a00 */
[----:B------:R-:W3:Y:S01]  /*00b0*/  LDC.64 R6, c[0x0][0x390] ;  /* 0x0000e400ff067b82 */ /* 0x000ee20000000a00 */
[----:B0-----:R-:W-:-:S06]  /*00c0*/  IMAD.WIDE R2, R9, 0x4, R2 ;  /* 0x0000000409027825 */ /* 0x001fcc00078e0202 */
[----:B-1----:R-:W4:Y:S01]  /*00d0*/  LDG.E R2, desc[UR4][R2.64] ;  /* 0x0000000402027981 */ /* 0x002f22000c1e1900 */
[----:B--2---:R-:W-:-:S06]  /*00e0*/  IMAD.WIDE R4, R9, 0x4, R4 ;  /* 0x0000000409047825 */ /* 0x004fcc00078e0204 */
[----:B------:R-:W4:Y:S01]  /*00f0*/  LDG.E R5, desc[UR4][R4.64] ;  /* 0x0000000404057981 */ /* 0x000f22000c1e1900 */
[----:B---3--:R-:W-:-:S04]  /*0100*/  IMAD.WIDE R6, R9, 0x4, R6 ;  /* 0x0000000409067825 */ /* 0x008fc800078e0206 */
[----:B----4-:R-:W-:-:S05]  /*0110*/  FADD R9, R2, R5 ;  /* 0x0000000502097221 */ /* 0x010fca0000000000 */
[----:B------:R-:W-:Y:S01]  /*0120*/  STG.E desc[UR4][R6.64], R9 ;  /* 0x0000000906007986 */ /* 0x000fe2000c101904 */
[----:B------:R-:W-:Y:S05]  /*0130*/  EXIT ;  /* 0x000000000000794d */ /* 0x000fea0003800000 */
.L_x_1:
        /* <DEDUP_REMOVED lines=12> */
.L_x_3:


//--------------------- .nv.shared.reserved.0     --------------------------
	.section	.nv.shared.reserved.0,"aw",@nobits
	.weak		__nv_reservedSMEM_offset_0_alias
	.size		__nv_reservedSMEM_offset_0_alias, 0, 64
	.other		__nv_reservedSMEM_offset_0_alias,@"STO_CUDA_RESERVED_SHARED STV_DEFAULT"
__nv_reservedSMEM_offset_0_alias:
	.zero		0
	.zero		64


//--------------------- .nv.constant0._Z11vectorScalePffi --------------------------
	.section	.nv.constant0._Z11vectorScalePffi,"a",@progbits
	.sectionflags	@""
	.align	4
.nv.constant0._Z11vectorScalePffi:
	.zero		912


//--------------------- .nv.constant0._Z9vectorAddPfS_S_i --------------------------
	.section	.nv.constant0._Z9vectorAddPfS_S_i,"a",@progbits
	.sectionflags	@""
	.align	4
.nv.constant0._Z9vectorAddPfS_S_i:
	.zero		924


//--------------------- SYMBOLS --------------------------

	.type		.nv.reservedSmem.offset0,@object
	.size		.nv.reservedSmem.offset0,0x4
